	.headerflags	@"EF_CUDA_TEXMODE_UNIFIED EF_CUDA_64BIT_ADDRESS EF_CUDA_ACCELERATORS EF_CUDA_SM90 EF_CUDA_VIRTUAL_SM(EF_CUDA_SM90)"
	.elftype	@"ET_EXEC"


//--------------------- .nv.info                  --------------------------
	.section	.nv.info,"",@"SHT_CUDA_INFO"
	.align	4


	//----- nvinfo : EIATTR_REGCOUNT
	.align		4
        /*0000*/ 	.byte	0x04, 0x2f
        /*0002*/ 	.short	(.L_2 - .L_1)
	.align		4
.L_1:
        /*0004*/ 	.word	index@(triton_red_fused__to_copy_add_mean_mul_pow_rsqrt_6)
        /*0008*/ 	.word	0x00000024


	//----- nvinfo : EIATTR_MIN_STACK_SIZE
	.align		4
.L_2:
        /*000c*/ 	.byte	0x04, 0x12
        /*000e*/ 	.short	(.L_4 - .L_3)
	.align		4
.L_3:
        /*0010*/ 	.word	index@(triton_red_fused__to_copy_add_mean_mul_pow_rsqrt_6)
        /*0014*/ 	.word	0x00000000


	//----- nvinfo : EIATTR_FRAME_SIZE
	.align		4
.L_4:
        /*0018*/ 	.byte	0x04, 0x11
        /*001a*/ 	.short	(.L_6 - .L_5)
	.align		4
.L_5:
        /*001c*/ 	.word	index@(triton_red_fused__to_copy_add_mean_mul_pow_rsqrt_6)
        /*0020*/ 	.word	0x00000000


	//----- nvinfo : EIATTR_MIN_STACK_SIZE
	.align		4
.L_6:
        /*0024*/ 	.byte	0x04, 0x12
        /*0026*/ 	.short	(.L_8 - .L_7)
	.align		4
.L_7:
        /*0028*/ 	.word	index@(triton_red_fused__to_copy_add_mean_mul_pow_rsqrt_6)
        /*002c*/ 	.word	0x00000000
.L_8:


//--------------------- .nv.info.triton_red_fused__to_copy_add_mean_mul_pow_rsqrt_6 --------------------------
	.section	.nv.info.triton_red_fused__to_copy_add_mean_mul_pow_rsqrt_6,"",@"SHT_CUDA_INFO"
	.sectionflags	@""
	.align	4


	//----- nvinfo : EIATTR_CUDA_API_VERSION
	.align		4
        /*0000*/ 	.byte	0x04, 0x37
        /*0002*/ 	.short	(.L_10 - .L_9)
.L_9:
        /*0004*/ 	.word	0x0000007c


	//----- nvinfo : EIATTR_KPARAM_INFO
	.align		4
.L_10:
        /*0008*/ 	.byte	0x04, 0x17
        /*000a*/ 	.short	(.L_12 - .L_11)
.L_11:
        /*000c*/ 	.word	0x00000000
        /*0010*/ 	.short	0x0007
        /*0012*/ 	.short	0x0030
        /*0014*/ 	.byte	0x00, 0xf4, 0x21, 0x00


	//----- nvinfo : EIATTR_KPARAM_INFO
	.align		4
.L_12:
        /*0018*/ 	.byte	0x04, 0x17
        /*001a*/ 	.short	(.L_14 - .L_13)
.L_13:
        /*001c*/ 	.word	0x00000000
        /*0020*/ 	.short	0x0006
        /*0022*/ 	.short	0x002c
        /*0024*/ 	.byte	0x00, 0xf0, 0x11, 0x00


	//----- nvinfo : EIATTR_KPARAM_INFO
	.align		4
.L_14:
        /*0028*/ 	.byte	0x04, 0x17
        /*002a*/ 	.short	(.L_16 - .L_15)
.L_15:
        /*002c*/ 	.word	0x00000000
        /*0030*/ 	.short	0x0005
        /*0032*/ 	.short	0x0028
        /*0034*/ 	.byte	0x00, 0xf0, 0x11, 0x00


	//----- nvinfo : EIATTR_KPARAM_INFO
	.align		4
.L_16:
        /*0038*/ 	.byte	0x04, 0x17
        /*003a*/ 	.short	(.L_18 - .L_17)
.L_17:
        /*003c*/ 	.word	0x00000000
        /*0040*/ 	.short	0x0004
        /*0042*/ 	.short	0x0020
        /*0044*/ 	.byte	0x00, 0xf4, 0x21, 0x00


	//----- nvinfo : EIATTR_KPARAM_INFO
	.align		4
.L_18:
        /*0048*/ 	.byte	0x04, 0x17
        /*004a*/ 	.short	(.L_20 - .L_19)
.L_19:
        /*004c*/ 	.word	0x00000000
        /*0050*/ 	.short	0x0003
        /*0052*/ 	.short	0x0018
        /*0054*/ 	.byte	0x00, 0xf4, 0x21, 0x00


	//----- nvinfo : EIATTR_KPARAM_INFO
	.align		4
.L_20:
        /*0058*/ 	.byte	0x04, 0x17
        /*005a*/ 	.short	(.L_22 - .L_21)
.L_21:
        /*005c*/ 	.word	0x00000000
        /*0060*/ 	.short	0x0002
        /*0062*/ 	.short	0x0010
        /*0064*/ 	.byte	0x00, 0xf4, 0x21, 0x00


	//----- nvinfo : EIATTR_KPARAM_INFO
	.align		4
.L_22:
        /*0068*/ 	.byte	0x04, 0x17
        /*006a*/ 	.short	(.L_24 - .L_23)
.L_23:
        /*006c*/ 	.word	0x00000000
        /*0070*/ 	.short	0x0001
        /*0072*/ 	.short	0x0008
        /*0074*/ 	.byte	0x00, 0xf4, 0x21, 0x00


	//----- nvinfo : EIATTR_KPARAM_INFO
	.align		4
.L_24:
        /*0078*/ 	.byte	0x04, 0x17
        /*007a*/ 	.short	(.L_26 - .L_25)
.L_25:
        /*007c*/ 	.word	0x00000000
        /*0080*/ 	.short	0x0000
        /*0082*/ 	.short	0x0000
        /*0084*/ 	.byte	0x00, 0xf4, 0x21, 0x00


	//----- nvinfo : EIATTR_SPARSE_MMA_MASK
	.align		4
.L_26:
        /*0088*/ 	.byte	0x03, 0x50
        /*008a*/ 	.short	0x0000


	//----- nvinfo : EIATTR_MAXREG_COUNT
	.align		4
        /*008c*/ 	.byte	0x03, 0x1b
        /*008e*/ 	.short	0x0080


	//----- nvinfo : EIATTR_COOP_GROUP_MASK_REGIDS
	.align		4
        /*0090*/ 	.byte	0x04, 0x29
        /*0092*/ 	.short	(.L_28 - .L_27)


	//   ....[0]....
.L_27:
        /*0094*/ 	.word	0xffffffff


	//   ....[1]....
        /*0098*/ 	.word	0xffffffff


	//   ....[2]....
        /*009c*/ 	.word	0xffffffff


	//   ....[3]....
        /*00a0*/ 	.word	0xffffffff


	//   ....[4]....
        /*00a4*/ 	.word	0xffffffff


	//   ....[5]....
        /*00a8*/ 	.word	0xffffffff


	//   ....[6]....
        /*00ac*/ 	.word	0xffffffff


	//   ....[7]....
        /*00b0*/ 	.word	0xffffffff


	//   ....[8]....
        /*00b4*/ 	.word	0xffffffff


	//   ....[9]....
        /*00b8*/ 	.word	0xffffffff


	//   ....[10]....
        /*00bc*/ 	.word	0xffffffff


	//   ....[11]....
        /*00c0*/ 	.word	0xffffffff


	//   ....[12]....
        /*00c4*/ 	.word	0xffffffff


	//   ....[13]....
        /*00c8*/ 	.word	0xffffffff


	//----- nvinfo : EIATTR_COOP_GROUP_INSTR_OFFSETS
	.align		4
.L_28:
        /*00cc*/ 	.byte	0x04, 0x28
        /*00ce*/ 	.short	(.L_30 - .L_29)


	//   ....[0]....
.L_29:
        /*00d0*/ 	.word	0x00000430


	//   ....[1]....
        /*00d4*/ 	.word	0x000006a0


	//   ....[2]....
        /*00d8*/ 	.word	0x000006c0


	//   ....[3]....
        /*00dc*/ 	.word	0x000006d0


	//   ....[4]....
        /*00e0*/ 	.word	0x00000700


	//   ....[5]....
        /*00e4*/ 	.word	0x00000710


	//   ....[6]....
        /*00e8*/ 	.word	0x00000740


	//   ....[7]....
        /*00ec*/ 	.word	0x00000750


	//   ....[8]....
        /*00f0*/ 	.word	0x00000790


	//   ....[9]....
        /*00f4*/ 	.word	0x000007a0


	//   ....[10]....
        /*00f8*/ 	.word	0x000008c0


	//   ....[11]....
        /*00fc*/ 	.word	0x000008e0


	//   ....[12]....
        /*0100*/ 	.word	0x00000900


	//   ....[13]....
        /*0104*/ 	.word	0x00000930


	//----- nvinfo : EIATTR_EXIT_INSTR_OFFSETS
	.align		4
.L_30:
        /*0108*/ 	.byte	0x04, 0x1c
        /*010a*/ 	.short	(.L_32 - .L_31)


	//   ....[0]....
.L_31:
        /*010c*/ 	.word	0x00001170


	//   ....[1]....
        /*0110*/ 	.word	0x00001190


	//----- nvinfo : EIATTR_REQNTID
	.align		4
.L_32:
        /*0114*/ 	.byte	0x04, 0x10
        /*0116*/ 	.short	(.L_34 - .L_33)
.L_33:
        /*0118*/ 	.word	0x00000200
        /*011c*/ 	.word	0x00000001
        /*0120*/ 	.word	0x00000001


	//----- nvinfo : EIATTR_CBANK_PARAM_SIZE
	.align		4
.L_34:
        /*0124*/ 	.byte	0x03, 0x19
        /*0126*/ 	.short	0x0038


	//----- nvinfo : EIATTR_PARAM_CBANK
	.align		4
        /*0128*/ 	.byte	0x04, 0x0a
        /*012a*/ 	.short	(.L_36 - .L_35)
	.align		4
.L_35:
        /*012c*/ 	.word	index@(.nv.constant0.triton_red_fused__to_copy_add_mean_mul_pow_rsqrt_6)
        /*0130*/ 	.short	0x0210
        /*0132*/ 	.short	0x0038


	//----- nvinfo : EIATTR_SW_WAR
	.align		4
.L_36:
        /*0134*/ 	.byte	0x04, 0x36
        /*0136*/ 	.short	(.L_38 - .L_37)
.L_37:
        /*0138*/ 	.word	0x00000008
.L_38:


//--------------------- .nv.callgraph             --------------------------
	.section	.nv.callgraph,"",@"SHT_CUDA_CALLGRAPH"
	.align	4
	.sectionentsize	8
	.align		4
        /*0000*/ 	.word	0x00000000
	.align		4
        /*0004*/ 	.word	0xffffffff
	.align		4
        /*0008*/ 	.word	0x00000000
	.align		4
        /*000c*/ 	.word	0xfffffffe
	.align		4
        /*0010*/ 	.word	0x00000000
	.align		4
        /*0014*/ 	.word	0xfffffffd
	.align		4
        /*0018*/ 	.word	0x00000000
	.align		4
        /*001c*/ 	.word	0xfffffffc


//--------------------- .nv.constant4             --------------------------
	.section	.nv.constant4,"a",@progbits
	.align	8
	.align		8
.nv.constant4:
        /*0000*/ 	.dword	_$_str


//--------------------- .text.triton_red_fused__to_copy_add_mean_mul_pow_rsqrt_6 --------------------------
	.section	.text.triton_red_fused__to_copy_add_mean_mul_pow_rsqrt_6,"ax",@progbits
	.sectionflags	@"SHF_BARRIERS=1"
	.align	128
        .global         triton_red_fused__to_copy_add_mean_mul_pow_rsqrt_6
        .type           triton_red_fused__to_copy_add_mean_mul_pow_rsqrt_6,@function
        .size           triton_red_fused__to_copy_add_mean_mul_pow_rsqrt_6,(.L_x_1 - triton_red_fused__to_copy_add_mean_mul_pow_rsqrt_6)
        .other          triton_red_fused__to_copy_add_mean_mul_pow_rsqrt_6,@"STO_CUDA_ENTRY STV_DEFAULT"
triton_red_fused__to_copy_add_mean_mul_pow_rsqrt_6:
.text.triton_red_fused__to_copy_add_mean_mul_pow_rsqrt_6:
[----:B------:R-:W0:Y:S02]  /*0000*/  LDC R1, c[0x0][0x28] ;  /* 0x00000a00ff017b82 */ /* 0x000e240000000800 */
[----:B------:R-:W1:Y:S01]  /*0010*/  S2R R2, SR_TID.X ;  /* 0x0000000000027919 */ /* 0x000e620000002100 */
[----:B------:R-:W2:Y:S01]  /*0020*/  LDC.64 R20, c[0x0][0x218] ;  /* 0x00008600ff147b82 */ /* 0x000ea20000000a00 */
[----:B------:R-:W-:Y:S01]  /*0030*/  ULDC UR8, c[0x0][0x238] ;  /* 0x00008e0000087ab9 */ /* 0x000fe20000000800 */
[----:B------:R-:W-:Y:S01]  /*0040*/  CS2R R4, SRZ ;  /* 0x0000000000047805 */ /* 0x000fe2000001ff00 */
[----:B------:R-:W3:Y:S01]  /*0050*/  S2R R3, SR_CTAID.X ;  /* 0x0000000000037919 */ /* 0x000ee20000002500 */
[----:B------:R-:W-:Y:S02]  /*0060*/  CS2R R6, SRZ ;  /* 0x0000000000067805 */ /* 0x000fe4000001ff00 */
[----:B------:R-:W-:Y:S02]  /*0070*/  CS2R R8, SRZ ;  /* 0x0000000000087805 */ /* 0x000fe4000001ff00 */
[----:B------:R-:W-:Y:S01]  /*0080*/  CS2R R10, SRZ ;  /* 0x00000000000a7805 */ /* 0x000fe2000001ff00 */
[----:B------:R-:W-:Y:S01]  /*0090*/  ULDC.64 UR6, c[0x0][0x208] ;  /* 0x0000820000067ab9 */ /* 0x000fe20000000a00 */
[----:B------:R-:W4:Y:S01]  /*00a0*/  LDC.64 R26, c[0x0][0x220] ;  /* 0x00008800ff1a7b82 */ /* 0x000f220000000a00 */
[----:B-1----:R-:W-:-:S02]  /*00b0*/  SHF.L.U32 R2, R2, 0x3, RZ ;  /* 0x0000000302027819 */ /* 0x002fc400000006ff */
[----:B---3--:R-:W-:Y:S02]  /*00c0*/  SHF.L.U32 R29, R3, 0x1, RZ ;  /* 0x00000001031d7819 */ /* 0x008fe400000006ff */
[----:B------:R-:W-:Y:S02]  /*00d0*/  LOP3.LUT R2, R2, 0xff8, RZ, 0xc0, !PT ;  /* 0x00000ff802027812 */ /* 0x000fe400078ec0ff */
[----:B------:R-:W-:Y:S02]  /*00e0*/  ISETP.GE.AND P2, PT, R29, UR8, PT ;  /* 0x000000081d007c0c */ /* 0x000fe4000bf46270 */
[----:B------:R-:W-:-:S05]  /*00f0*/  LEA R0, R3, R2, 0xd ;  /* 0x0000000203007211 */ /* 0x000fca00078e68ff */
[----:B--2---:R-:W-:-:S04]  /*0100*/  IMAD.WIDE R30, R0, 0x2, R20 ;  /* 0x00000002001e7825 */ /* 0x004fc800078e0214 */
[----:B----4-:R-:W-:Y:S02]  /*0110*/  IMAD.WIDE R22, R0, 0x2, R26 ;  /* 0x0000000200167825 */ /* 0x010fe400078e021a */
[----:B------:R-:W2:Y:S04]  /*0120*/  @!P2 LDG.E.EL.128 R4, desc[UR6][R30.64] ;  /* 0x000000061e04a981 */ /* 0x000ea8000c2e1d00 */
[----:B------:R-:W3:Y:S01]  /*0130*/  @!P2 LDG.E.EL.128 R8, desc[UR6][R22.64] ;  /* 0x000000061608a981 */ /* 0x000ee2000c2e1d00 */
[----:B------:R-:W-:Y:S02]  /*0140*/  IADD3 R14, R29, 0x1, RZ ;  /* 0x000000011d0e7810 */ /* 0x000fe40007ffe0ff */
[----:B------:R-:W-:Y:S02]  /*0150*/  CS2R R16, SRZ ;  /* 0x0000000000107805 */ /* 0x000fe4000001ff00 */
[----:B------:R-:W-:-:S02]  /*0160*/  CS2R R18, SRZ ;  /* 0x0000000000127805 */ /* 0x000fc4000001ff00 */
[----:B------:R-:W-:Y:S02]  /*0170*/  ISETP.GE.AND P1, PT, R14, UR8, PT ;  /* 0x000000080e007c0c */ /* 0x000fe4000bf26270 */
[----:B------:R-:W-:Y:S01]  /*0180*/  CS2R R14, SRZ ;  /* 0x00000000000e7805 */ /* 0x000fe2000001ff00 */
[----:B--2---:R-:W-:Y:S02]  /*0190*/  HADD2.F32 R12, -RZ, R4.H1_H1 ;  /* 0x30000004ff0c7230 */ /* 0x004fe40000004100 */
[----:B------:R-:W-:Y:S02]  /*01a0*/  HADD2.F32 R13, -RZ, R4.H0_H0 ;  /* 0x20000004ff0d7230 */ /* 0x000fe40000004100 */
[----:B---3--:R-:W-:Y:S02]  /*01b0*/  HADD2.F32 R3, -RZ, R8.H1_H1 ;  /* 0x30000008ff037230 */ /* 0x008fe40000004100 */
[----:B------:R-:W-:Y:S02]  /*01c0*/  HADD2.F32 R8, -RZ, R8.H0_H0 ;  /* 0x20000008ff087230 */ /* 0x000fe40000004100 */
[----:B------:R-:W-:-:S02]  /*01d0*/  HADD2.F32 R4, -RZ, R5.H0_H0 ;  /* 0x20000005ff047230 */ /* 0x000fc40000004100 */
[----:B------:R-:W-:Y:S01]  /*01e0*/  FADD R3, R12, R3 ;  /* 0x000000030c037221 */ /* 0x000fe20000000000 */
[----:B------:R-:W-:Y:S02]  /*01f0*/  HADD2.F32 R5, -RZ, R5.H1_H1 ;  /* 0x30000005ff057230 */ /* 0x000fe40000004100 */
[----:B------:R-:W-:Y:S01]  /*0200*/  FADD R8, R13, R8 ;  /* 0x000000080d087221 */ /* 0x000fe20000000000 */
[----:B------:R-:W-:Y:S02]  /*0210*/  HADD2.F32 R13, -RZ, R9.H0_H0 ;  /* 0x20000009ff0d7230 */ /* 0x000fe40000004100 */
[----:B------:R-:W-:Y:S01]  /*0220*/  FMUL R3, R3, R3 ;  /* 0x0000000303037220 */ /* 0x000fe20000400000 */
[----:B------:R-:W-:Y:S02]  /*0230*/  HADD2.F32 R12, -RZ, R9.H1_H1 ;  /* 0x30000009ff0c7230 */ /* 0x000fe40000004100 */
[----:B------:R-:W-:Y:S02]  /*0240*/  HADD2.F32 R9, -RZ, R10.H1_H1 ;  /* 0x3000000aff097230 */ /* 0x000fe40000004100 */
[----:B------:R-:W-:Y:S01]  /*0250*/  FADD R4, R4, R13 ;  /* 0x0000000d04047221 */ /* 0x000fe20000000000 */
[----:B------:R-:W-:Y:S01]  /*0260*/  FFMA R3, R8, R8, R3 ;  /* 0x0000000808037223 */ /* 0x000fe20000000003 */
[----:B------:R-:W-:Y:S01]  /*0270*/  FADD R5, R5, R12 ;  /* 0x0000000c05057221 */ /* 0x000fe20000000000 */
[----:B------:R-:W-:-:S02]  /*0280*/  HADD2.F32 R8, -RZ, R10.H0_H0 ;  /* 0x2000000aff087230 */ /* 0x000fc40000004100 */
[----:B------:R-:W-:Y:S01]  /*0290*/  FFMA R12, R4, R4, R3 ;  /* 0x00000004040c7223 */ /* 0x000fe20000000003 */
[----:B------:R-:W-:Y:S02]  /*02a0*/  HADD2.F32 R3, -RZ, R6.H0_H0 ;  /* 0x20000006ff037230 */ /* 0x000fe40000004100 */
[----:B------:R-:W-:Y:S02]  /*02b0*/  HADD2.F32 R4, -RZ, R6.H1_H1 ;  /* 0x30000006ff047230 */ /* 0x000fe40000004100 */
[----:B------:R-:W-:Y:S01]  /*02c0*/  FFMA R12, R5, R5, R12 ;  /* 0x00000005050c7223 */ /* 0x000fe2000000000c */
[----:B------:R-:W-:Y:S02]  /*02d0*/  HADD2.F32 R6, -RZ, R7.H1_H1 ;  /* 0x30000007ff067230 */ /* 0x000fe40000004100 */
[----:B------:R-:W-:Y:S01]  /*02e0*/  FADD R3, R3, R8 ;  /* 0x0000000803037221 */ /* 0x000fe20000000000 */
[----:B------:R-:W-:Y:S02]  /*02f0*/  HADD2.F32 R13, -RZ, R11.H1_H1 ;  /* 0x3000000bff0d7230 */ /* 0x000fe40000004100 */
[----:B------:R-:W-:Y:S01]  /*0300*/  FADD R4, R4, R9 ;  /* 0x0000000904047221 */ /* 0x000fe20000000000 */
[----:B------:R-:W-:Y:S01]  /*0310*/  FFMA R9, R3, R3, R12 ;  /* 0x0000000303097223 */ /* 0x000fe2000000000c */
[----:B------:R-:W-:Y:S01]  /*0320*/  IADD3 R3, R0, 0x1000, RZ ;  /* 0x0000100000037810 */ /* 0x000fe20007ffe0ff */
[----:B------:R-:W-:Y:S01]  /*0330*/  FADD R5, R6, R13 ;  /* 0x0000000d06057221 */ /* 0x000fe20000000000 */
[----:B------:R-:W-:-:S03]  /*0340*/  CS2R R12, SRZ ;  /* 0x00000000000c7805 */ /* 0x000fc6000001ff00 */
[----:B------:R-:W-:-:S04]  /*0350*/  IMAD.WIDE R20, R3, 0x2, R20 ;  /* 0x0000000203147825 */ /* 0x000fc800078e0214 */
[----:B------:R-:W-:Y:S01]  /*0360*/  IMAD.WIDE R26, R3, 0x2, R26 ;  /* 0x00000002031a7825 */ /* 0x000fe200078e021a */
[----:B------:R-:W2:Y:S04]  /*0370*/  @!P1 LDG.E.EL.128 R12, desc[UR6][R20.64] ;  /* 0x00000006140c9981 */ /* 0x000ea8000c2e1d00 */
[----:B------:R-:W3:Y:S01]  /*0380*/  @!P1 LDG.E.EL.128 R16, desc[UR6][R26.64] ;  /* 0x000000061a109981 */ /* 0x000ee2000c2e1d00 */
[----:B------:R-:W-:Y:S02]  /*0390*/  HADD2.F32 R6, -RZ, R7.H0_H0 ;  /* 0x20000007ff067230 */ /* 0x000fe40000004100 */
[----:B------:R-:W-:Y:S01]  /*03a0*/  FFMA R9, R4, R4, R9 ;  /* 0x0000000404097223 */ /* 0x000fe20000000009 */
[----:B------:R-:W-:Y:S01]  /*03b0*/  HADD2.F32 R11, -RZ, R11.H0_H0 ;  /* 0x2000000bff0b7230 */ /* 0x000fe20000004100 */
[----:B------:R-:W1:Y:S01]  /*03c0*/  S2UR UR5, SR_CgaCtaId ;  /* 0x00000000000579c3 */ /* 0x000e620000008800 */
[----:B------:R-:W-:Y:S01]  /*03d0*/  UMOV UR4, 0x400 ;  /* 0x0000040000047882 */ /* 0x000fe20000000000 */
[----:B------:R-:W-:-:S02]  /*03e0*/  HFMA2.MMA R28, -RZ, RZ, 0.6875, 0 ;  /* 0x39800000ff1c7435 */ /* 0x000fc400000001ff */
[----:B------:R-:W-:-:S04]  /*03f0*/  FADD R6, R6, R11 ;  /* 0x0000000b06067221 */ /* 0x000fc80000000000 */
[----:B------:R-:W-:-:S04]  /*0400*/  FFMA R6, R6, R6, R9 ;  /* 0x0000000606067223 */ /* 0x000fc80000000009 */
[----:B------:R-:W-:-:S05]  /*0410*/  FFMA R6, R5, R5, R6 ;  /* 0x0000000505067223 */ /* 0x000fca0000000006 */
[----:B------:R-:W-:-:S05]  /*0420*/  FSEL R6, R6, RZ, !P2 ;  /* 0x000000ff06067208 */ /* 0x000fca0005000000 */
[----:B------:R-:W4:Y:S01]  /*0430*/  SHFL.BFLY PT, R5, R6, 0x10, 0x1f ;  /* 0x0e001f0006057f89 */ /* 0x000f2200000e0000 */
[----:B-1----:R-:W-:Y:S01]  /*0440*/  UPRMT UR4, UR5, 0x654, UR4 ;  /* 0x0000065405047896 */ /* 0x002fe20008000004 */
[----:B----4-:R-:W-:Y:S01]  /*0450*/  FADD R5, R6, R5 ;  /* 0x0000000506057221 */ /* 0x010fe20000000000 */
[----:B--2---:R-:W-:Y:S02]  /*0460*/  HADD2.F32 R7, -RZ, R12.H0_H0 ;  /* 0x2000000cff077230 */ /* 0x004fe40000004100 */
[----:B------:R-:W-:Y:S02]  /*0470*/  HADD2.F32 R11, -RZ, R12.H1_H1 ;  /* 0x3000000cff0b7230 */ /* 0x000fe40000004100 */
[----:B---3--:R-:W-:Y:S02]  /*0480*/  HADD2.F32 R4, -RZ, R16.H0_H0 ;  /* 0x20000010ff047230 */ /* 0x008fe40000004100 */
[----:B------:R-:W-:Y:S02]  /*0490*/  HADD2.F32 R16, -RZ, R16.H1_H1 ;  /* 0x30000010ff107230 */ /* 0x000fe40000004100 */
[----:B------:R-:W-:-:S02]  /*04a0*/  HADD2.F32 R8, -RZ, R17.H1_H1 ;  /* 0x30000011ff087230 */ /* 0x000fc40000004100 */
[----:B------:R-:W-:Y:S01]  /*04b0*/  FADD R4, R7, R4 ;  /* 0x0000000407047221 */ /* 0x000fe20000000000 */
[----:B------:R-:W-:Y:S02]  /*04c0*/  HADD2.F32 R7, -RZ, R13.H1_H1 ;  /* 0x3000000dff077230 */ /* 0x000fe40000004100 */
[----:B------:R-:W-:Y:S01]  /*04d0*/  FADD R16, R11, R16 ;  /* 0x000000100b107221 */ /* 0x000fe20000000000 */
[----:B------:R-:W-:Y:S02]  /*04e0*/  HADD2.F32 R13, -RZ, R13.H0_H0 ;  /* 0x2000000dff0d7230 */ /* 0x000fe40000004100 */
[----:B------:R-:W-:Y:S01]  /*04f0*/  FADD R7, R7, R8 ;  /* 0x0000000807077221 */ /* 0x000fe20000000000 */
[----:B------:R-:W-:Y:S02]  /*0500*/  HADD2.F32 R8, -RZ, R17.H0_H0 ;  /* 0x20000011ff087230 */ /* 0x000fe40000004100 */
[----:B------:R-:W-:Y:S01]  /*0510*/  FMUL R11, R16, R16 ;  /* 0x00000010100b7220 */ /* 0x000fe20000400000 */
[----:B------:R-:W-:-:S02]  /*0520*/  CS2R R16, SRZ ;  /* 0x0000000000107805 */ /* 0x000fc4000001ff00 */
[----:B------:R-:W-:Y:S01]  /*0530*/  FADD R8, R13, R8 ;  /* 0x000000080d087221 */ /* 0x000fe20000000000 */
[----:B------:R-:W-:Y:S01]  /*0540*/  FFMA R13, R4, R4, R11 ;  /* 0x00000004040d7223 */ /* 0x000fe2000000000b */
[----:B------:R-:W-:Y:S02]  /*0550*/  HADD2.F32 R4, -RZ, R14.H0_H0 ;  /* 0x2000000eff047230 */ /* 0x000fe40000004100 */
[----:B------:R-:W-:Y:S02]  /*0560*/  HADD2.F32 R11, -RZ, R18.H0_H0 ;  /* 0x20000012ff0b7230 */ /* 0x000fe40000004100 */
[----:B------:R-:W-:Y:S01]  /*0570*/  FFMA R8, R8, R8, R13 ;  /* 0x0000000808087223 */ /* 0x000fe2000000000d */
[----:B------:R-:W-:Y:S02]  /*0580*/  HADD2.F32 R14, -RZ, R14.H1_H1 ;  /* 0x3000000eff0e7230 */ /* 0x000fe40000004100 */
[----:B------:R-:W-:Y:S02]  /*0590*/  HADD2.F32 R13, -RZ, R18.H1_H1 ;  /* 0x30000012ff0d7230 */ /* 0x000fe40000004100 */
[----:B------:R-:W-:Y:S01]  /*05a0*/  FADD R4, R4, R11 ;  /* 0x0000000b04047221 */ /* 0x000fe20000000000 */
[----:B------:R-:W-:Y:S01]  /*05b0*/  FFMA R11, R7, R7, R8 ;  /* 0x00000007070b7223 */ /* 0x000fe20000000008 */
[----:B------:R-:W-:-:S02]  /*05c0*/  HADD2.F32 R7, -RZ, R15.H0_H0 ;  /* 0x2000000fff077230 */ /* 0x000fc40000004100 */
[----:B------:R-:W-:Y:S02]  /*05d0*/  HADD2.F32 R8, -RZ, R19.H0_H0 ;  /* 0x20000013ff087230 */ /* 0x000fe40000004100 */
[----:B------:R-:W-:Y:S01]  /*05e0*/  FADD R13, R14, R13 ;  /* 0x0000000d0e0d7221 */ /* 0x000fe20000000000 */
[----:B------:R-:W-:Y:S01]  /*05f0*/  FFMA R10, R4, R4, R11 ;  /* 0x00000004040a7223 */ /* 0x000fe2000000000b */
[----:B------:R-:W-:Y:S02]  /*0600*/  HADD2.F32 R15, -RZ, R15.H1_H1 ;  /* 0x3000000fff0f7230 */ /* 0x000fe40000004100 */
[----:B------:R-:W-:Y:S02]  /*0610*/  HADD2.F32 R4, -RZ, R19.H1_H1 ;  /* 0x30000013ff047230 */ /* 0x000fe40000004100 */
[----:B------:R-:W-:Y:S01]  /*0620*/  FADD R7, R7, R8 ;  /* 0x0000000807077221 */ /* 0x000fe20000000000 */
[----:B------:R-:W-:Y:S01]  /*0630*/  FFMA R10, R13, R13, R10 ;  /* 0x0000000d0d0a7223 */ /* 0x000fe2000000000a */
[----:B------:R-:W-:Y:S01]  /*0640*/  CS2R R18, SRZ ;  /* 0x0000000000127805 */ /* 0x000fe2000001ff00 */
[----:B------:R-:W-:-:S02]  /*0650*/  FADD R4, R15, R4 ;  /* 0x000000040f047221 */ /* 0x000fc40000000000 */
[----:B------:R-:W-:Y:S01]  /*0660*/  FFMA R7, R7, R7, R10 ;  /* 0x0000000707077223 */ /* 0x000fe2000000000a */
[----:B------:R-:W-:-:S03]  /*0670*/  CS2R R14, SRZ ;  /* 0x00000000000e7805 */ /* 0x000fc6000001ff00 */
[----:B------:R-:W-:-:S05]  /*0680*/  FFMA R7, R4, R4, R7 ;  /* 0x0000000404077223 */ /* 0x000fca0000000007 */
[----:B------:R-:W-:-:S05]  /*0690*/  FSEL R7, R7, RZ, !P1 ;  /* 0x000000ff07077208 */ /* 0x000fca0004800000 */
[----:B------:R-:W1:Y:S02]  /*06a0*/  SHFL.BFLY PT, R4, R7, 0x10, 0x1f ;  /* 0x0e001f0007047f89 */ /* 0x000e6400000e0000 */
[----:B-1----:R-:W-:Y:S02]  /*06b0*/  FADD R10, R7, R4 ;  /* 0x00000004070a7221 */ /* 0x002fe40000000000 */
[----:B------:R-:W1:Y:S04]  /*06c0*/  SHFL.BFLY PT, R4, R5, 0x8, 0x1f ;  /* 0x0d001f0005047f89 */ /* 0x000e6800000e0000 */
[----:B------:R-:W2:Y:S01]  /*06d0*/  SHFL.BFLY PT, R9, R10, 0x8, 0x1f ;  /* 0x0d001f000a097f89 */ /* 0x000ea200000e0000 */
[----:B-1----:R-:W-:Y:S01]  /*06e0*/  FADD R8, R5, R4 ;  /* 0x0000000405087221 */ /* 0x002fe20000000000 */
[----:B--2---:R-:W-:-:S04]  /*06f0*/  FADD R11, R10, R9 ;  /* 0x000000090a0b7221 */ /* 0x004fc80000000000 */
[----:B------:R-:W1:Y:S04]  /*0700*/  SHFL.BFLY PT, R9, R8, 0x4, 0x1f ;  /* 0x0c801f0008097f89 */ /* 0x000e6800000e0000 */
[----:B------:R-:W2:Y:S01]  /*0710*/  SHFL.BFLY PT, R4, R11, 0x4, 0x1f ;  /* 0x0c801f000b047f89 */ /* 0x000ea200000e0000 */
[----:B-1----:R-:W-:Y:S01]  /*0720*/  FADD R9, R8, R9 ;  /* 0x0000000908097221 */ /* 0x002fe20000000000 */
[----:B--2---:R-:W-:-:S04]  /*0730*/  FADD R12, R11, R4 ;  /* 0x000000040b0c7221 */ /* 0x004fc80000000000 */
[----:B------:R-:W1:Y:S04]  /*0740*/  SHFL.BFLY PT, R6, R9, 0x2, 0x1f ;  /* 0x0c401f0009067f89 */ /* 0x000e6800000e0000 */
[----:B------:R-:W2:Y:S01]  /*0750*/  SHFL.BFLY PT, R7, R12, 0x2, 0x1f ;  /* 0x0c401f000c077f89 */ /* 0x000ea200000e0000 */
[----:B------:R-:W3:Y:S01]  /*0760*/  S2R R4, SR_TID.X ;  /* 0x0000000000047919 */ /* 0x000ee20000002100 */
[----:B-1----:R-:W-:Y:S01]  /*0770*/  FADD R6, R9, R6 ;  /* 0x0000000609067221 */ /* 0x002fe20000000000 */
[----:B--2---:R-:W-:-:S04]  /*0780*/  FADD R7, R12, R7 ;  /* 0x000000070c077221 */ /* 0x004fc80000000000 */
[----:B------:R-:W1:Y:S04]  /*0790*/  SHFL.BFLY PT, R5, R6, 0x1, 0x1f ;  /* 0x0c201f0006057f89 */ /* 0x000e6800000e0000 */
[----:B------:R-:W2:Y:S01]  /*07a0*/  SHFL.BFLY PT, R8, R7, 0x1, 0x1f ;  /* 0x0c201f0007087f89 */ /* 0x000ea200000e0000 */
[C---:B---3--:R-:W-:Y:S02]  /*07b0*/  LOP3.LUT P0, RZ, R4.reuse, 0x1f, RZ, 0xc0, !PT ;  /* 0x0000001f04ff7812 */ /* 0x048fe4000780c0ff */
[----:B------:R-:W-:Y:S02]  /*07c0*/  SHF.R.U32.HI R9, RZ, 0x3, R4 ;  /* 0x00000003ff097819 */ /* 0x000fe40000011604 */
[----:B------:R-:W-:Y:S02]  /*07d0*/  ISETP.GE.AND P3, PT, R4, 0x20, PT ;  /* 0x000000200400780c */ /* 0x000fe40003f66270 */
[----:B------:R-:W-:-:S02]  /*07e0*/  LOP3.LUT R9, R9, 0x3c, RZ, 0xc0, !PT ;  /* 0x0000003c09097812 */ /* 0x000fc400078ec0ff */
[----:B------:R-:W-:Y:S01]  /*07f0*/  LOP3.LUT R33, R29, 0x1, R4, 0xf8, !PT ;  /* 0x000000011d217812 */ /* 0x000fe200078ef804 */
[----:B-1----:R-:W-:Y:S01]  /*0800*/  FADD R10, R6, R5 ;  /* 0x00000005060a7221 */ /* 0x002fe20000000000 */
[----:B------:R-:W-:Y:S01]  /*0810*/  LEA R5, R4, UR4, 0x2 ;  /* 0x0000000404057c11 */ /* 0x000fe2000f8e10ff */
[----:B--2---:R-:W-:-:S03]  /*0820*/  FADD R12, R7, R8 ;  /* 0x00000008070c7221 */ /* 0x004fc60000000000 */
[----:B------:R-:W-:Y:S04]  /*0830*/  @!P0 STS [R9+UR4], R10 ;  /* 0x0000000a09008988 */ /* 0x000fe80008000804 */
[----:B------:R1:W-:Y:S01]  /*0840*/  @!P0 STS [R9+UR4+0x40], R12 ;  /* 0x0000400c09008988 */ /* 0x0003e20008000804 */
[----:B------:R-:W-:Y:S01]  /*0850*/  BAR.SYNC.DEFER_BLOCKING 0x0 ;  /* 0x0000000000007b1d */ /* 0x000fe20000010000 */
[----:B------:R-:W-:-:S04]  /*0860*/  LOP3.LUT P0, RZ, R4, 0xf, RZ, 0xc0, !PT ;  /* 0x0000000f04ff7812 */ /* 0x000fc8000780c0ff */
[C---:B------:R-:W-:Y:S02]  /*0870*/  ISETP.LT.AND P0, PT, R4.reuse, 0x20, !P0 ;  /* 0x000000200400780c */ /* 0x040fe40004701270 */
[----:B-1----:R-:W-:Y:S02]  /*0880*/  CS2R R12, SRZ ;  /* 0x00000000000c7805 */ /* 0x002fe4000001ff00 */
[----:B------:R-:W-:-:S04]  /*0890*/  LOP3.LUT R9, R4, 0x1, RZ, 0xc0, !PT ;  /* 0x0000000104097812 */ /* 0x000fc800078ec0ff */
[----:B------:R-:W-:Y:S01]  /*08a0*/  LEA R9, R9, UR4, 0x2 ;  /* 0x0000000409097c11 */ /* 0x000fe2000f8e10ff */
[----:B------:R-:W1:Y:S04]  /*08b0*/  @!P3 LDS R24, [R5] ;  /* 0x000000000518b984 */ /* 0x000e680000000800 */
[----:B-1----:R-:W1:Y:S02]  /*08c0*/  SHFL.BFLY PT, R7, R24, 0x8, 0x1f ;  /* 0x0d001f0018077f89 */ /* 0x002e6400000e0000 */
[----:B-1----:R-:W-:-:S05]  /*08d0*/  FADD R7, R24, R7 ;  /* 0x0000000718077221 */ /* 0x002fca0000000000 */
[----:B------:R-:W1:Y:S02]  /*08e0*/  SHFL.BFLY PT, R6, R7, 0x4, 0x1f ;  /* 0x0c801f0007067f89 */ /* 0x000e6400000e0000 */
[----:B-1----:R-:W-:-:S05]  /*08f0*/  FADD R6, R7, R6 ;  /* 0x0000000607067221 */ /* 0x002fca0000000000 */
[----:B------:R-:W1:Y:S02]  /*0900*/  SHFL.BFLY PT, R11, R6, 0x2, 0x1f ;  /* 0x0c401f00060b7f89 */ /* 0x000e6400000e0000 */
[----:B-1----:R-:W-:Y:S02]  /*0910*/  FADD R11, R6, R11 ;  /* 0x0000000b060b7221 */ /* 0x002fe40000000000 */
[----:B------:R-:W1:Y:S03]  /*0920*/  LDC.64 R6, c[0x0][0x210] ;  /* 0x00008400ff067b82 */ /* 0x000e660000000a00 */
[----:B------:R-:W2:Y:S02]  /*0930*/  SHFL.BFLY PT, R8, R11, 0x1, 0x1f ;  /* 0x0c201f000b087f89 */ /* 0x000ea400000e0000 */
[----:B--2---:R-:W-:-:S05]  /*0940*/  FADD R8, R11, R8 ;  /* 0x000000080b087221 */ /* 0x004fca0000000000 */
[----:B------:R-:W-:Y:S01]  /*0950*/  @P0 STS [R5], R8 ;  /* 0x0000000805000388 */ /* 0x000fe20000000800 */
[----:B------:R-:W-:Y:S01]  /*0960*/  BAR.SYNC.DEFER_BLOCKING 0x0 ;  /* 0x0000000000007b1d */ /* 0x000fe20000010000 */
[----:B------:R-:W-:-:S04]  /*0970*/  LOP3.LUT P0, RZ, R4, 0x1fe, RZ, 0xc0, !PT ;  /* 0x000001fe04ff7812 */ /* 0x000fc8000780c0ff */
[C---:B------:R-:W-:Y:S01]  /*0980*/  ISETP.LT.AND P0, PT, R33.reuse, UR8, !P0 ;  /* 0x0000000821007c0c */ /* 0x040fe2000c701270 */
[----:B-1----:R-:W-:Y:S01]  /*0990*/  IMAD.WIDE R32, R33, 0x4, R6 ;  /* 0x0000000421207825 */ /* 0x002fe200078e0206 */
[----:B------:R-:W-:Y:S04]  /*09a0*/  LDS R24, [UR4] ;  /* 0x00000004ff187984 */ /* 0x000fe80008000800 */
[----:B------:R-:W1:Y:S01]  /*09b0*/  LDS R25, [UR4+0x40] ;  /* 0x00004004ff197984 */ /* 0x000e620008000800 */
[----:B------:R-:W-:Y:S06]  /*09c0*/  BAR.SYNC.DEFER_BLOCKING 0x0 ;  /* 0x0000000000007b1d */ /* 0x000fec0000010000 */
[----:B-1----:R-:W-:Y:S02]  /*09d0*/  STS.64 [UR4], R24 ;  /* 0x00000018ff007988 */ /* 0x002fe40008000a04 */
[----:B------:R-:W-:Y:S06]  /*09e0*/  BAR.SYNC.DEFER_BLOCKING 0x0 ;  /* 0x0000000000007b1d */ /* 0x000fec0000010000 */
[----:B------:R-:W1:Y:S01]  /*09f0*/  LDS R9, [R9] ;  /* 0x0000000009097984 */ /* 0x000e620000000800 */
[----:B------:R-:W-:-:S02]  /*0a00*/  CS2R R6, SRZ ;  /* 0x0000000000067805 */ /* 0x000fc4000001ff00 */
[----:B------:R-:W-:Y:S01]  /*0a10*/  CS2R R10, SRZ ;  /* 0x00000000000a7805 */ /* 0x000fe2000001ff00 */
[----:B-1----:R-:W-:-:S04]  /*0a20*/  FFMA R5, R9, R28, 9.9999997473787516356e-06 ;  /* 0x3727c5ac09057423 */ /* 0x002fc8000000001c */
[----:B------:R1:W2:Y:S01]  /*0a30*/  MUFU.RSQ R29, R5 ;  /* 0x00000005001d7308 */ /* 0x0002a20000001400 */
[----:B------:R-:W-:Y:S01]  /*0a40*/  BAR.SYNC.DEFER_BLOCKING 0x0 ;  /* 0x0000000000007b1d */ /* 0x000fe20000010000 */
[----:B------:R-:W-:Y:S02]  /*0a50*/  CS2R R8, SRZ ;  /* 0x0000000000087805 */ /* 0x000fe4000001ff00 */
[----:B-1----:R-:W-:-:S03]  /*0a60*/  CS2R R4, SRZ ;  /* 0x0000000000047805 */ /* 0x002fc6000001ff00 */
[----:B--2---:R1:W-:Y:S04]  /*0a70*/  @P0 STG.E desc[UR6][R32.64], R29 ;  /* 0x0000001d20000986 */ /* 0x0043e8000c101906 */
[----:B------:R2:W3:Y:S04]  /*0a80*/  @!P2 LDG.E.EF.128 R16, desc[UR6][R22.64] ;  /* 0x000000061610a981 */ /* 0x0004e8000c0e1d00 */
[----:B------:R3:W4:Y:S04]  /*0a90*/  @!P2 LDG.E.EF.128 R12, desc[UR6][R30.64] ;  /* 0x000000061e0ca981 */ /* 0x000728000c0e1d00 */
[----:B------:R-:W5:Y:S01]  /*0aa0*/  @!P1 LDG.E.EF.128 R4, desc[UR6][R20.64] ;  /* 0x0000000614049981 */ /* 0x000f62000c0e1d00 */
[----:B--2---:R-:W2:Y:S03]  /*0ab0*/  LDC.64 R22, c[0x0][0x228] ;  /* 0x00008a00ff167b82 */ /* 0x004ea60000000a00 */
[----:B------:R4:W5:Y:S01]  /*0ac0*/  @!P1 LDG.E.EF.128 R8, desc[UR6][R26.64] ;  /* 0x000000061a089981 */ /* 0x000962000c0e1d00 */
[----:B--2---:R-:W-:-:S06]  /*0ad0*/  IMAD.WIDE.U32 R22, R2, 0x2, R22 ;  /* 0x0000000202167825 */ /* 0x004fcc00078e0016 */
[----:B------:R-:W2:Y:S01]  /*0ae0*/  LDG.E.EL.128 R20, desc[UR6][R22.64] ;  /* 0x0000000616147981 */ /* 0x000ea2000c2e1d00 */
[-C--:B------:R-:W-:Y:S01]  /*0af0*/  FFMA R24, R24, R28.reuse, 9.9999997473787516356e-06 ;  /* 0x3727c5ac18187423 */ /* 0x080fe2000000001c */
[----:B------:R-:W-:Y:S01]  /*0b00*/  FFMA R25, R25, R28, 9.9999997473787516356e-06 ;  /* 0x3727c5ac19197423 */ /* 0x000fe2000000001c */
[----:B---3--:R-:W-:Y:S02]  /*0b10*/  HADD2.F32 R31, -RZ, R16.H0_H0 ;  /* 0x20000010ff1f7230 */ /* 0x008fe40000004100 */
[----:B-1----:R-:W-:Y:S02]  /*0b20*/  HADD2.F32 R29, -RZ, R16.H1_H1 ;  /* 0x30000010ff1d7230 */ /* 0x002fe40000004100 */
[----:B----4-:R-:W-:Y:S02]  /*0b30*/  HADD2.F32 R26, -RZ, R13.H1_H1 ;  /* 0x3000000dff1a7230 */ /* 0x010fe40000004100 */
[----:B------:R-:W-:Y:S02]  /*0b40*/  HADD2.F32 R16, -RZ, R13.H0_H0 ;  /* 0x2000000dff107230 */ /* 0x000fe40000004100 */
[----:B------:R-:W-:-:S02]  /*0b50*/  HADD2.F32 R27, -RZ, R17.H0_H0 ;  /* 0x20000011ff1b7230 */ /* 0x000fc40000004100 */
[----:B------:R-:W-:Y:S02]  /*0b60*/  HADD2.F32 R13, -RZ, R17.H1_H1 ;  /* 0x30000011ff0d7230 */ /* 0x000fe40000004100 */
[----:B------:R-:W-:Y:S02]  /*0b70*/  HADD2.F32 R28, -RZ, R12.H1_H1 ;  /* 0x3000000cff1c7230 */ /* 0x000fe40000004100 */
[----:B------:R-:W-:Y:S01]  /*0b80*/  FADD R16, R16, R27 ;  /* 0x0000001b10107221 */ /* 0x000fe20000000000 */
[----:B------:R-:W-:Y:S02]  /*0b90*/  HADD2.F32 R27, -RZ, R18.H1_H1 ;  /* 0x30000012ff1b7230 */ /* 0x000fe40000004100 */
[----:B------:R-:W-:Y:S01]  /*0ba0*/  FADD R13, R26, R13 ;  /* 0x0000000d1a0d7221 */ /* 0x000fe20000000000 */
[----:B------:R-:W-:Y:S02]  /*0bb0*/  HADD2.F32 R26, -RZ, R14.H1_H1 ;  /* 0x3000000eff1a7230 */ /* 0x000fe40000004100 */
[----:B------:R-:W-:-:S02]  /*0bc0*/  HADD2.F32 R2, -RZ, R12.H0_H0 ;  /* 0x2000000cff027230 */ /* 0x000fc40000004100 */
[----:B------:R-:W-:Y:S01]  /*0bd0*/  FADD R12, R28, R29 ;  /* 0x0000001d1c0c7221 */ /* 0x000fe20000000000 */
[----:B------:R-:W-:Y:S02]  /*0be0*/  HADD2.F32 R29, -RZ, R18.H0_H0 ;  /* 0x20000012ff1d7230 */ /* 0x000fe40000004100 */
[----:B------:R-:W-:Y:S01]  /*0bf0*/  FADD R18, R26, R27 ;  /* 0x0000001b1a127221 */ /* 0x000fe20000000000 */
[----:B------:R-:W-:Y:S02]  /*0c00*/  HADD2.F32 R26, -RZ, R15.H1_H1 ;  /* 0x3000000fff1a7230 */ /* 0x000fe40000004100 */
[----:B------:R-:W-:Y:S02]  /*0c10*/  HADD2.F32 R15, -RZ, R15.H0_H0 ;  /* 0x2000000fff0f7230 */ /* 0x000fe40000004100 */
[----:B------:R-:W-:Y:S02]  /*0c20*/  HADD2.F32 R28, -RZ, R19.H0_H0 ;  /* 0x20000013ff1c7230 */ /* 0x000fe40000004100 */
[----:B------:R-:W-:Y:S01]  /*0c30*/  HADD2.F32 R19, -RZ, R19.H1_H1 ;  /* 0x30000013ff137230 */ /* 0x000fe20000004100 */
[----:B------:R1:W3:Y:S01]  /*0c40*/  MUFU.RSQ R17, R24 ;  /* 0x0000001800117308 */ /* 0x0002e20000001400 */
[----:B-----5:R-:W-:-:S03]  /*0c50*/  HADD2.F32 R27, -RZ, R4.H1_H1 ;  /* 0x30000004ff1b7230 */ /* 0x020fc60000004100 */
[----:B------:R-:W-:Y:S01]  /*0c60*/  FADD R26, R26, R19 ;  /* 0x000000131a1a7221 */ /* 0x000fe20000000000 */
[----:B------:R-:W-:Y:S02]  /*0c70*/  HADD2.F32 R19, -RZ, R5.H1_H1 ;  /* 0x30000005ff137230 */ /* 0x000fe40000004100 */
[----:B-1----:R-:W-:Y:S01]  /*0c80*/  FADD R24, R15, R28 ;  /* 0x0000001c0f187221 */ /* 0x002fe20000000000 */
[----:B------:R-:W-:Y:S02]  /*0c90*/  HADD2.F32 R15, -RZ, R4.H0_H0 ;  /* 0x20000004ff0f7230 */ /* 0x000fe40000004100 */
[----:B------:R-:W-:Y:S02]  /*0ca0*/  HADD2.F32 R4, -RZ, R9.H1_H1 ;  /* 0x30000009ff047230 */ /* 0x000fe40000004100 */
[----:B------:R-:W-:Y:S02]  /*0cb0*/  HADD2.F32 R28, -RZ, R8.H0_H0 ;  /* 0x20000008ff1c7230 */ /* 0x000fe40000004100 */
[----:B------:R-:W-:-:S02]  /*0cc0*/  HADD2.F32 R8, -RZ, R8.H1_H1 ;  /* 0x30000008ff087230 */ /* 0x000fc40000004100 */
[----:B------:R-:W-:Y:S01]  /*0cd0*/  FADD R19, R19, R4 ;  /* 0x0000000413137221 */ /* 0x000fe20000000000 */
[----:B------:R-:W-:Y:S01]  /*0ce0*/  HADD2.F32 R14, -RZ, R14.H0_H0 ;  /* 0x2000000eff0e7230 */ /* 0x000fe20000004100 */
[----:B------:R-:W1:Y:S01]  /*0cf0*/  MUFU.RSQ R4, R25 ;  /* 0x0000001900047308 */ /* 0x000e620000001400 */
[----:B------:R-:W-:Y:S01]  /*0d00*/  FADD R15, R15, R28 ;  /* 0x0000001c0f0f7221 */ /* 0x000fe20000000000 */
[----:B------:R-:W-:Y:S02]  /*0d10*/  HADD2.F32 R28, -RZ, R9.H0_H0 ;  /* 0x20000009ff1c7230 */ /* 0x000fe40000004100 */
[----:B------:R-:W-:Y:S01]  /*0d20*/  FADD R27, R27, R8 ;  /* 0x000000081b1b7221 */ /* 0x000fe20000000000 */
[----:B------:R-:W-:Y:S01]  /*0d30*/  FADD R2, R2, R31 ;  /* 0x0000001f02027221 */ /* 0x000fe20000000000 */
[----:B------:R-:W-:Y:S01]  /*0d40*/  FADD R14, R14, R29 ;  /* 0x0000001d0e0e7221 */ /* 0x000fe20000000000 */
[----:B------:R-:W-:Y:S02]  /*0d50*/  HADD2.F32 R9, -RZ, R6.H0_H0 ;  /* 0x20000006ff097230 */ /* 0x000fe40000004100 */
[----:B------:R-:W-:-:S02]  /*0d60*/  HADD2.F32 R8, -RZ, R10.H0_H0 ;  /* 0x2000000aff087230 */ /* 0x000fc40000004100 */
[C---:B---3--:R-:W-:Y:S01]  /*0d70*/  FMUL R12, R17.reuse, R12 ;  /* 0x0000000c110c7220 */ /* 0x048fe20000400000 */
[C---:B------:R-:W-:Y:S01]  /*0d80*/  FMUL R2, R17.reuse, R2 ;  /* 0x0000000211027220 */ /* 0x040fe20000400000 */
[C---:B------:R-:W-:Y:S01]  /*0d90*/  FMUL R13, R17.reuse, R13 ;  /* 0x0000000d110d7220 */ /* 0x040fe20000400000 */
[C---:B------:R-:W-:Y:S01]  /*0da0*/  FMUL R16, R17.reuse, R16 ;  /* 0x0000001011107220 */ /* 0x040fe20000400000 */
[C---:B------:R-:W-:Y:S01]  /*0db0*/  FMUL R18, R17.reuse, R18 ;  /* 0x0000001211127220 */ /* 0x040fe20000400000 */
[C---:B------:R-:W-:Y:S01]  /*0dc0*/  FMUL R14, R17.reuse, R14 ;  /* 0x0000000e110e7220 */ /* 0x040fe20000400000 */
[C---:B------:R-:W-:Y:S01]  /*0dd0*/  FMUL R26, R17.reuse, R26 ;  /* 0x0000001a111a7220 */ /* 0x040fe20000400000 */
[----:B------:R-:W-:Y:S01]  /*0de0*/  FMUL R24, R17, R24 ;  /* 0x0000001811187220 */ /* 0x000fe20000400000 */
[----:B------:R-:W-:Y:S02]  /*0df0*/  HADD2.F32 R17, -RZ, R5.H0_H0 ;  /* 0x20000005ff117230 */ /* 0x000fe40000004100 */
[----:B------:R-:W-:Y:S01]  /*0e00*/  FADD R9, R9, R8 ;  /* 0x0000000809097221 */ /* 0x000fe20000000000 */
[----:B------:R-:W-:-:S02]  /*0e10*/  HADD2.F32 R31, -RZ, R6.H1_H1 ;  /* 0x30000006ff1f7230 */ /* 0x000fc40000004100 */
[----:B------:R-:W-:Y:S02]  /*0e20*/  HADD2.F32 R29, -RZ, R7.H1_H1 ;  /* 0x30000007ff1d7230 */ /* 0x000fe40000004100 */
[----:B------:R-:W-:Y:S02]  /*0e30*/  HADD2.F32 R7, -RZ, R7.H0_H0 ;  /* 0x20000007ff077230 */ /* 0x000fe40000004100 */
[----:B------:R-:W-:Y:S02]  /*0e40*/  HADD2.F32 R10, -RZ, R10.H1_H1 ;  /* 0x3000000aff0a7230 */ /* 0x000fe40000004100 */
[----:B------:R-:W-:Y:S02]  /*0e50*/  HADD2.F32 R8, -RZ, R11.H0_H0 ;  /* 0x2000000bff087230 */ /* 0x000fe40000004100 */
[----:B------:R-:W-:Y:S02]  /*0e60*/  HADD2.F32 R6, -RZ, R11.H1_H1 ;  /* 0x3000000bff067230 */ /* 0x000fe40000004100 */
[----:B------:R-:W-:Y:S01]  /*0e70*/  FADD R17, R17, R28 ;  /* 0x0000001c11117221 */ /* 0x000fe20000000000 */
[----:B--2---:R-:W-:-:S02]  /*0e80*/  HADD2.F32 R5, -RZ, R20.H0_H0 ;  /* 0x20000014ff057230 */ /* 0x004fc40000004100 */
[----:B------:R-:W-:Y:S01]  /*0e90*/  FADD R31, R31, R10 ;  /* 0x0000000a1f1f7221 */ /* 0x000fe20000000000 */
[----:B------:R-:W-:Y:S01]  /*0ea0*/  FADD R7, R7, R8 ;  /* 0x0000000807077221 */ /* 0x000fe20000000000 */
[----:B------:R-:W-:Y:S01]  /*0eb0*/  FADD R29, R29, R6 ;  /* 0x000000061d1d7221 */ /* 0x000fe20000000000 */
[C---:B-1----:R-:W-:Y:S01]  /*0ec0*/  FMUL R28, R4.reuse, R15 ;  /* 0x0000000f041c7220 */ /* 0x042fe20000400000 */
[C---:B------:R-:W-:Y:S01]  /*0ed0*/  FMUL R8, R4.reuse, R19 ;  /* 0x0000001304087220 */ /* 0x040fe20000400000 */
[C---:B------:R-:W-:Y:S01]  /*0ee0*/  FMUL R19, R5.reuse, R2 ;  /* 0x0000000205137220 */ /* 0x040fe20000400000 */
[C---:B------:R-:W-:Y:S01]  /*0ef0*/  FMUL R11, R4.reuse, R27 ;  /* 0x0000001b040b7220 */ /* 0x040fe20000400000 */
[C---:B------:R-:W-:Y:S01]  /*0f00*/  FMUL R10, R4.reuse, R17 ;  /* 0x00000011040a7220 */ /* 0x040fe20000400000 */
[C---:B------:R-:W-:Y:S01]  /*0f10*/  FMUL R6, R4.reuse, R31 ;  /* 0x0000001f04067220 */ /* 0x040fe20000400000 */
[C---:B------:R-:W-:Y:S01]  /*0f20*/  FMUL R9, R4.reuse, R9 ;  /* 0x0000000904097220 */ /* 0x040fe20000400000 */
[C---:B------:R-:W-:Y:S01]  /*0f30*/  FMUL R15, R4.reuse, R29 ;  /* 0x0000001d040f7220 */ /* 0x040fe20000400000 */
[----:B------:R-:W-:Y:S01]  /*0f40*/  FMUL R7, R4, R7 ;  /* 0x0000000704077220 */ /* 0x000fe20000400000 */
[----:B------:R-:W-:-:S02]  /*0f50*/  FMUL R2, R5, R28 ;  /* 0x0000001c05027220 */ /* 0x000fc40000400000 */
[----:B------:R-:W1:Y:S01]  /*0f60*/  LDC.64 R4, c[0x0][0x230] ;  /* 0x00008c00ff047b82 */ /* 0x000e620000000a00 */
[----:B------:R-:W-:Y:S02]  /*0f70*/  HADD2.F32 R17, -RZ, R20.H1_H1 ;  /* 0x30000014ff117230 */ /* 0x000fe40000004100 */
[----:B------:R-:W-:Y:S02]  /*0f80*/  HADD2.F32 R25, -RZ, R21.H0_H0 ;  /* 0x20000015ff197230 */ /* 0x000fe40000004100 */
[----:B------:R-:W-:Y:S02]  /*0f90*/  HADD2.F32 R21, -RZ, R21.H1_H1 ;  /* 0x30000015ff157230 */ /* 0x000fe40000004100 */
[C---:B------:R-:W-:Y:S01]  /*0fa0*/  FMUL R20, R17.reuse, R12 ;  /* 0x0000000c11147220 */ /* 0x040fe20000400000 */
[----:B------:R-:W-:Y:S01]  /*0fb0*/  FMUL R17, R17, R11 ;  /* 0x0000000b11117220 */ /* 0x000fe20000400000 */
[C---:B------:R-:W-:Y:S01]  /*0fc0*/  FMUL R12, R25.reuse, R10 ;  /* 0x0000000a190c7220 */ /* 0x040fe20000400000 */
[----:B------:R-:W-:Y:S01]  /*0fd0*/  FMUL R11, R25, R16 ;  /* 0x00000010190b7220 */ /* 0x000fe20000400000 */
[C---:B------:R-:W-:Y:S01]  /*0fe0*/  FMUL R10, R21.reuse, R13 ;  /* 0x0000000d150a7220 */ /* 0x040fe20000400000 */
[----:B------:R-:W-:Y:S01]  /*0ff0*/  FMUL R13, R21, R8 ;  /* 0x00000008150d7220 */ /* 0x000fe20000400000 */
[----:B------:R-:W-:-:S02]  /*1000*/  HADD2.F32 R16, -RZ, R23.H0_H0 ;  /* 0x20000017ff107230 */ /* 0x000fc40000004100 */
[----:B------:R-:W-:Y:S02]  /*1010*/  HADD2.F32 R8, -RZ, R22.H0_H0 ;  /* 0x20000016ff087230 */ /* 0x000fe40000004100 */
[----:B------:R-:W-:Y:S02]  /*1020*/  HADD2.F32 R21, -RZ, R22.H1_H1 ;  /* 0x30000016ff157230 */ /* 0x000fe40000004100 */
[----:B------:R-:W-:Y:S02]  /*1030*/  HADD2.F32 R23, -RZ, R23.H1_H1 ;  /* 0x30000017ff177230 */ /* 0x000fe40000004100 */
[----:B------:R-:W-:Y:S01]  /*1040*/  FMUL R22, R8, R14 ;  /* 0x0000000e08167220 */ /* 0x000fe20000400000 */
[----:B------:R-:W-:Y:S01]  /*1050*/  FMUL R24, R16, R24 ;  /* 0x0000001810187220 */ /* 0x000fe20000400000 */
[----:B------:R-:W-:Y:S01]  /*1060*/  FMUL R25, R21, R18 ;  /* 0x0000001215197220 */ /* 0x000fe20000400000 */
[----:B------:R-:W-:Y:S01]  /*1070*/  FMUL R27, R23, R26 ;  /* 0x0000001a171b7220 */ /* 0x000fe20000400000 */
[----:B------:R-:W-:Y:S01]  /*1080*/  FMUL R14, R8, R9 ;  /* 0x00000009080e7220 */ /* 0x000fe20000400000 */
[----:B------:R-:W-:Y:S01]  /*1090*/  F2FP.F16.F32.PACK_AB R8, R20, R19 ;  /* 0x000000131408723e */ /* 0x000fe200000000ff */
[----:B-1----:R-:W-:Y:S01]  /*10a0*/  IMAD.WIDE R18, R0, 0x2, R4 ;  /* 0x0000000200127825 */ /* 0x002fe200078e0204 */
[----:B------:R-:W-:-:S02]  /*10b0*/  F2FP.F16.F32.PACK_AB R9, R10, R11 ;  /* 0x0000000b0a09723e */ /* 0x000fc400000000ff */
[----:B------:R-:W-:Y:S02]  /*10c0*/  F2FP.F16.F32.PACK_AB R10, R25, R22 ;  /* 0x00000016190a723e */ /* 0x000fe400000000ff */
[----:B------:R-:W-:Y:S01]  /*10d0*/  F2FP.F16.F32.PACK_AB R11, R27, R24 ;  /* 0x000000181b0b723e */ /* 0x000fe200000000ff */
[----:B------:R-:W-:Y:S01]  /*10e0*/  FMUL R25, R21, R6 ;  /* 0x0000000615197220 */ /* 0x000fe20000400000 */
[----:B------:R-:W-:Y:S01]  /*10f0*/  FMUL R7, R16, R7 ;  /* 0x0000000710077220 */ /* 0x000fe20000400000 */
[----:B------:R-:W-:Y:S02]  /*1100*/  FMUL R0, R23, R15 ;  /* 0x0000000f17007220 */ /* 0x000fe40000400000 */
[----:B------:R1:W-:Y:S01]  /*1110*/  @!P2 STG.E.128 desc[UR6][R18.64], R8 ;  /* 0x000000081200a986 */ /* 0x0003e2000c101d06 */
[----:B------:R-:W-:Y:S01]  /*1120*/  IMAD.WIDE R20, R3, 0x2, R4 ;  /* 0x0000000203147825 */ /* 0x000fe200078e0204 */
[----:B------:R-:W-:Y:S02]  /*1130*/  F2FP.F16.F32.PACK_AB R4, R17, R2 ;  /* 0x000000021104723e */ /* 0x000fe400000000ff */
[----:B------:R-:W-:-:S02]  /*1140*/  F2FP.F16.F32.PACK_AB R5, R13, R12 ;  /* 0x0000000c0d05723e */ /* 0x000fc400000000ff */
[----:B------:R-:W-:Y:S02]  /*1150*/  F2FP.F16.F32.PACK_AB R6, R25, R14 ;  /* 0x0000000e1906723e */ /* 0x000fe400000000ff */
[----:B------:R-:W-:Y:S01]  /*1160*/  F2FP.F16.F32.PACK_AB R7, R0, R7 ;  /* 0x000000070007723e */ /* 0x000fe200000000ff */
[----:B------:R-:W-:Y:S06]  /*1170*/  @P1 EXIT ;  /* 0x000000000000194d */ /* 0x000fec0003800000 */
[----:B------:R-:W-:Y:S01]  /*1180*/  STG.E.128 desc[UR6][R20.64], R4 ;  /* 0x0000000414007986 */ /* 0x000fe2000c101d06 */
[----:B------:R-:W-:Y:S05]  /*1190*/  EXIT ;  /* 0x000000000000794d */ /* 0x000fea0003800000 */
.L_x_0:
[----:B------:R-:W-:-:S00]  /*11a0*/  BRA `(.L_x_0) ;  /* 0xfffffffc00fc7947 */ /* 0x000fc0000383ffff */
[----:B------:R-:W-:-:S00]  /*11b0*/  NOP ;  /* 0x0000000000007918 */ /* 0x000fc00000000000 */
        /* <DEDUP_REMOVED lines=12> */
.L_x_1:


//--------------------- .nv.global.init           --------------------------
	.section	.nv.global.init,"aw",@progbits
.nv.global.init:
	.type		_$_str,@object
	.size		_$_str,(.L_0 - _$_str)
_$_str:
        /*0000*/ 	.byte	0x5f, 0x5f, 0x43, 0x55, 0x44, 0x41, 0x5f, 0x46, 0x54, 0x5a, 0x00
.L_0:


//--------------------- .nv.shared.triton_red_fused__to_copy_add_mean_mul_pow_rsqrt_6 --------------------------
	.section	.nv.shared.triton_red_fused__to_copy_add_mean_mul_pow_rsqrt_6,"aw",@nobits
	.sectionflags	@""
	.align	16
	.zero		1024


//--------------------- .nv.constant0.triton_red_fused__to_copy_add_mean_mul_pow_rsqrt_6 --------------------------
	.section	.nv.constant0.triton_red_fused__to_copy_add_mean_mul_pow_rsqrt_6,"a",@progbits
	.sectionflags	@""
	.align	4
.nv.constant0.triton_red_fused__to_copy_add_mean_mul_pow_rsqrt_6:
	.zero		584
